//
// Generated by NVIDIA NVVM Compiler
//
// Compiler Build ID: CL-36424714
// Cuda compilation tools, release 13.0, V13.0.88
// Based on NVVM 20.0.0
//

.version 9.0
.target sm_100
.address_size 64

	// .globl	_Z11convolutionPiS_i
.const .align 4 .b8 mask[12];

.visible .entry _Z11convolutionPiS_i(
	.param .u64 .ptr .align 1 _Z11convolutionPiS_i_param_0,
	.param .u64 .ptr .align 1 _Z11convolutionPiS_i_param_1,
	.param .u32 _Z11convolutionPiS_i_param_2
)
{
	.reg .pred 	%p<7>;
	.reg .b32 	%r<24>;
	.reg .b64 	%rd<13>;

	ld.param.u64 	%rd3, [_Z11convolutionPiS_i_param_0];
	ld.param.u64 	%rd2, [_Z11convolutionPiS_i_param_1];
	ld.param.u32 	%r9, [_Z11convolutionPiS_i_param_2];
	cvta.to.global.u64 	%rd1, %rd3;
	mov.u32 	%r10, %tid.x;
	mov.u32 	%r11, %ntid.x;
	mov.u32 	%r12, %ctaid.x;
	mad.lo.s32 	%r1, %r11, %r12, %r10;
	setp.ge.s32 	%p1, %r1, %r9;
	@%p1 bra 	$L__BB0_8;
	setp.lt.s32 	%p2, %r1, 1;
	mov.b32 	%r22, 0;
	@%p2 bra 	$L__BB0_3;
	add.s32 	%r14, %r1, -1;
	mul.wide.u32 	%rd4, %r14, 4;
	add.s64 	%rd5, %rd1, %rd4;
	ld.global.u32 	%r15, [%rd5];
	ld.const.u32 	%r16, [mask];
	mul.lo.s32 	%r22, %r16, %r15;
$L__BB0_3:
	setp.lt.s32 	%p3, %r1, 0;
	@%p3 bra 	$L__BB0_5;
	mul.wide.u32 	%rd6, %r1, 4;
	add.s64 	%rd7, %rd1, %rd6;
	ld.global.u32 	%r17, [%rd7];
	ld.const.u32 	%r18, [mask+4];
	mad.lo.s32 	%r22, %r18, %r17, %r22;
$L__BB0_5:
	add.s32 	%r6, %r1, 1;
	setp.lt.s32 	%p4, %r1, -1;
	setp.ge.s32 	%p5, %r6, %r9;
	or.pred  	%p6, %p4, %p5;
	@%p6 bra 	$L__BB0_7;
	mul.wide.u32 	%rd8, %r6, 4;
	add.s64 	%rd9, %rd1, %rd8;
	ld.global.u32 	%r19, [%rd9];
	ld.const.u32 	%r20, [mask+8];
	mad.lo.s32 	%r22, %r20, %r19, %r22;
$L__BB0_7:
	cvta.to.global.u64 	%rd10, %rd2;
	mul.wide.s32 	%rd11, %r1, 4;
	add.s64 	%rd12, %rd10, %rd11;
	st.global.u32 	[%rd12], %r22;
$L__BB0_8:
	ret;

}


// ===== COMPILED SASS (sm_100) =====

	.target	sm_100

	.elftype	@"ET_EXEC"


//--------------------- .note.nv.tkinfo           --------------------------
	.section	.note.nv.tkinfo,"",@"SHT_NOTE"
	.sectionflags	@"SHF_NOTE_NV_TKINFO"
	.tkinfo
        /*0018*/ 	.word	0x00000002
        /*0030*/ 	.string	""
        /*0030*/ 	.string	"ptxas"
        /*0030*/ 	.string	"Cuda compilation tools, release 13.0, V13.0.88"
        /*0030*/ 	.string	"Build cuda_13.0.r13.0/compiler.36424714_0"
        /*0030*/ 	.string	"-arch sm_100 -m 64 "



//--------------------- .note.nv.cuinfo           --------------------------
	.section	.note.nv.cuinfo,"",@"SHT_NOTE"
	.sectionflags	@"SHF_NOTE_NV_CUINFO"
        /*0018*/ 	.short	0x0002
        /*001a*/ 	.short	0x0064
        /*001c*/ 	.short	0x0082
	.zero		2


//--------------------- .nv.info                  --------------------------
	.section	.nv.info,"",@"SHT_CUDA_INFO"
	.align	4


	//----- nvinfo : EIATTR_REGCOUNT
	.align		4
        /*0000*/ 	.byte	0x04, 0x2f
        /*0002*/ 	.short	(.L_2 - .L_1)
	.align		4
.L_1:
        /*0004*/ 	.word	index@(_Z11convolutionPiS_i)
        /*0008*/ 	.word	0x00000012


	//----- nvinfo : EIATTR_FRAME_SIZE
	.align		4
.L_2:
        /*000c*/ 	.byte	0x04, 0x11
        /*000e*/ 	.short	(.L_4 - .L_3)
	.align		4
.L_3:
        /*0010*/ 	.word	index@(_Z11convolutionPiS_i)
        /*0014*/ 	.word	0x00000000


	//----- nvinfo : EIATTR_MIN_STACK_SIZE
	.align		4
.L_4:
        /*0018*/ 	.byte	0x04, 0x12
        /*001a*/ 	.short	(.L_6 - .L_5)
	.align		4
.L_5:
        /*001c*/ 	.word	index@(_Z11convolutionPiS_i)
        /*0020*/ 	.word	0x00000000
.L_6:


//--------------------- .nv.compat                --------------------------
	.section	.nv.compat,"",@"SHT_CUDA_COMPAT_INFO"
	.align	4
        /*0000*/ 	.byte	0x02, 0x09, 0x00, 0x00, 0x02, 0x02, 0x01, 0x00, 0x02, 0x05, 0x05, 0x00, 0x03, 0x07, 0x01, 0x01
        /*0010*/ 	.byte	0x02, 0x03, 0x00, 0x00, 0x02, 0x06, 0x01, 0x00, 0x04, 0x0b, 0x08, 0x00, 0x09, 0x00, 0x00, 0x00
        /*0020*/ 	.byte	0x00, 0x00, 0x00, 0x00


//--------------------- .nv.info._Z11convolutionPiS_i --------------------------
	.section	.nv.info._Z11convolutionPiS_i,"",@"SHT_CUDA_INFO"
	.sectionflags	@""
	.align	4


	//----- nvinfo : EIATTR_CUDA_API_VERSION
	.align		4
        /*0000*/ 	.byte	0x04, 0x37
        /*0002*/ 	.short	(.L_8 - .L_7)
.L_7:
        /*0004*/ 	.word	0x00000082


	//----- nvinfo : EIATTR_KPARAM_INFO
	.align		4
.L_8:
        /*0008*/ 	.byte	0x04, 0x17
        /*000a*/ 	.short	(.L_10 - .L_9)
.L_9:
        /*000c*/ 	.word	0x00000000
        /*0010*/ 	.short	0x0002
        /*0012*/ 	.short	0x0010
        /*0014*/ 	.byte	0x00, 0xf0, 0x11, 0x00


	//----- nvinfo : EIATTR_KPARAM_INFO
	.align		4
.L_10:
        /*0018*/ 	.byte	0x04, 0x17
        /*001a*/ 	.short	(.L_12 - .L_11)
.L_11:
        /*001c*/ 	.word	0x00000000
        /*0020*/ 	.short	0x0001
        /*0022*/ 	.short	0x0008
        /*0024*/ 	.byte	0x00, 0xf5, 0x21, 0x00


	//----- nvinfo : EIATTR_KPARAM_INFO
	.align		4
.L_12:
        /*0028*/ 	.byte	0x04, 0x17
        /*002a*/ 	.short	(.L_14 - .L_13)
.L_13:
        /*002c*/ 	.word	0x00000000
        /*0030*/ 	.short	0x0000
        /*0032*/ 	.short	0x0000
        /*0034*/ 	.byte	0x00, 0xf5, 0x21, 0x00


	//----- nvinfo : EIATTR_SPARSE_MMA_MASK
	.align		4
.L_14:
        /*0038*/ 	.byte	0x03, 0x50
        /*003a*/ 	.short	0x0000


	//----- nvinfo : EIATTR_MAXREG_COUNT
	.align		4
        /*003c*/ 	.byte	0x03, 0x1b
        /*003e*/ 	.short	0x00ff


	//----- nvinfo : EIATTR_MERCURY_ISA_VERSION
	.align		4
        /*0040*/ 	.byte	0x03, 0x5f
        /*0042*/ 	.short	0x0101


	//----- nvinfo : EIATTR_VRC_CTA_INIT_COUNT
	.align		4
        /*0044*/ 	.byte	0x02, 0x4a
	.zero		1
	.zero		1


	//----- nvinfo : EIATTR_EXIT_INSTR_OFFSETS
	.align		4
        /*0048*/ 	.byte	0x04, 0x1c
        /*004a*/ 	.short	(.L_16 - .L_15)


	//   ....[0]....
.L_15:
        /*004c*/ 	.word	0x00000070


	//   ....[1]....
        /*0050*/ 	.word	0x00000220


	//----- nvinfo : EIATTR_CBANK_PARAM_SIZE
	.align		4
.L_16:
        /*0054*/ 	.byte	0x03, 0x19
        /*0056*/ 	.short	0x0014


	//----- nvinfo : EIATTR_PARAM_CBANK
	.align		4
        /*0058*/ 	.byte	0x04, 0x0a
        /*005a*/ 	.short	(.L_18 - .L_17)
	.align		4
.L_17:
        /*005c*/ 	.word	index@(.nv.constant0._Z11convolutionPiS_i)
        /*0060*/ 	.short	0x0380
        /*0062*/ 	.short	0x0014


	//----- nvinfo : EIATTR_SW_WAR
	.align		4
.L_18:
        /*0064*/ 	.byte	0x04, 0x36
        /*0066*/ 	.short	(.L_20 - .L_19)
.L_19:
        /*0068*/ 	.word	0x00000008
.L_20:


//--------------------- .nv.callgraph             --------------------------
	.section	.nv.callgraph,"",@"SHT_CUDA_CALLGRAPH"
	.align	4
	.sectionentsize	8
	.align		4
        /*0000*/ 	.word	0x00000000
	.align		4
        /*0004*/ 	.word	0xffffffff
	.align		4
        /*0008*/ 	.word	0x00000000
	.align		4
        /*000c*/ 	.word	0xfffffffe
	.align		4
        /*0010*/ 	.word	0x00000000
	.align		4
        /*0014*/ 	.word	0xfffffffd
	.align		4
        /*0018*/ 	.word	0x00000000
	.align		4
        /*001c*/ 	.word	0xfffffffc


//--------------------- .nv.constant3             --------------------------
	.section	.nv.constant3,"a",@progbits
	.align	4
.nv.constant3:
	.type		mask,@object
	.size		mask,(.L_0 - mask)
mask:
	.zero		12
.L_0:


//--------------------- .text._Z11convolutionPiS_i --------------------------
	.section	.text._Z11convolutionPiS_i,"ax",@progbits
	.align	128
        .global         _Z11convolutionPiS_i
        .type           _Z11convolutionPiS_i,@function
        .size           _Z11convolutionPiS_i,(.L_x_1 - _Z11convolutionPiS_i)
        .other          _Z11convolutionPiS_i,@"STO_CUDA_ENTRY STV_DEFAULT"
_Z11convolutionPiS_i:
.text._Z11convolutionPiS_i:
[----:B------:R-:W-:Y:S01]  /*0000*/  LDC R1, c[0x0][0x37c] ;  /* 0x0000df00ff017b82 */ /* 0x000fe20000000800 */
[----:B------:R-:W0:Y:S01]  /*0010*/  S2R R11, SR_TID.X ;  /* 0x00000000000b7919 */ /* 0x000e220000002100 */
[----:B------:R-:W0:Y:S01]  /*0020*/  LDCU UR4, c[0x0][0x360] ;  /* 0x00006c00ff0477ac */ /* 0x000e220008000800 */
[----:B------:R-:W0:Y:S01]  /*0030*/  S2R R0, SR_CTAID.X ;  /* 0x0000000000007919 */ /* 0x000e220000002500 */
[----:B------:R-:W1:Y:S01]  /*0040*/  LDCU UR6, c[0x0][0x390] ;  /* 0x00007200ff0677ac */ /* 0x000e620008000800 */
[----:B0-----:R-:W-:-:S05]  /*0050*/  IMAD R11, R0, UR4, R11 ;  /* 0x00000004000b7c24 */ /* 0x001fca000f8e020b */
[----:B-1----:R-:W-:-:S13]  /*0060*/  ISETP.GE.AND P0, PT, R11, UR6, PT ;  /* 0x000000060b007c0c */ /* 0x002fda000bf06270 */
[----:B------:R-:W-:Y:S05]  /*0070*/  @P0 EXIT ;  /* 0x000000000000094d */ /* 0x000fea0003800000 */
[C---:B------:R-:W-:Y:S01]  /*0080*/  ISETP.GE.AND P2, PT, R11.reuse, 0x1, PT ;  /* 0x000000010b00780c */ /* 0x040fe20003f46270 */
[----:B------:R-:W0:Y:S01]  /*0090*/  LDCU.64 UR4, c[0x0][0x358] ;  /* 0x00006b00ff0477ac */ /* 0x000e220008000a00 */
[C---:B------:R-:W-:Y:S02]  /*00a0*/  IADD3 R13, PT, PT, R11.reuse, 0x1, RZ ;  /* 0x000000010b0d7810 */ /* 0x040fe40007ffe0ff */
[----:B------:R-:W-:Y:S02]  /*00b0*/  ISETP.GE.AND P1, PT, R11, RZ, PT ;  /* 0x000000ff0b00720c */ /* 0x000fe40003f26270 */
[----:B------:R-:W-:-:S04]  /*00c0*/  ISETP.GE.AND P0, PT, R13, UR6, PT ;  /* 0x000000060d007c0c */ /* 0x000fc8000bf06270 */
[----:B------:R-:W-:-:S03]  /*00d0*/  ISETP.LT.OR P0, PT, R11, -0x1, P0 ;  /* 0xffffffff0b00780c */ /* 0x000fc60000701670 */
[----:B------:R-:W1:Y:S01]  /*00e0*/  @P2 LDC.64 R2, c[0x0][0x380] ;  /* 0x0000e000ff022b82 */ /* 0x000e620000000a00 */
[----:B------:R-:W-:-:S07]  /*00f0*/  @P2 IADD3 R9, PT, PT, R11, -0x1, RZ ;  /* 0xffffffff0b092810 */ /* 0x000fce0007ffe0ff */
[----:B------:R-:W2:Y:S08]  /*0100*/  @P1 LDC.64 R4, c[0x0][0x380] ;  /* 0x0000e000ff041b82 */ /* 0x000eb00000000a00 */
[----:B------:R-:W3:Y:S01]  /*0110*/  @!P0 LDC.64 R6, c[0x0][0x380] ;  /* 0x0000e000ff068b82 */ /* 0x000ee20000000a00 */
[----:B-1----:R-:W-:-:S07]  /*0120*/  @P2 IMAD.WIDE.U32 R2, R9, 0x4, R2 ;  /* 0x0000000409022825 */ /* 0x002fce00078e0002 */
[----:B------:R-:W1:Y:S01]  /*0130*/  @P2 LDC R15, c[0x3][RZ] ;  /* 0x00c00000ff0f2b82 */ /* 0x000e620000000800 */
[----:B0-----:R-:W1:Y:S01]  /*0140*/  @P2 LDG.E R2, desc[UR4][R2.64] ;  /* 0x0000000402022981 */ /* 0x001e62000c1e1900 */
[----:B--2---:R-:W-:-:S06]  /*0150*/  @P1 IMAD.WIDE.U32 R4, R11, 0x4, R4 ;  /* 0x000000040b041825 */ /* 0x004fcc00078e0004 */
[----:B------:R-:W0:Y:S01]  /*0160*/  @P1 LDC R0, c[0x3][0x4] ;  /* 0x00c00100ff001b82 */ /* 0x000e220000000800 */
[----:B------:R-:W0:Y:S01]  /*0170*/  @P1 LDG.E R4, desc[UR4][R4.64] ;  /* 0x0000000404041981 */ /* 0x000e22000c1e1900 */
[----:B---3--:R-:W-:-:S06]  /*0180*/  @!P0 IMAD.WIDE.U32 R6, R13, 0x4, R6 ;  /* 0x000000040d068825 */ /* 0x008fcc00078e0006 */
[----:B------:R-:W2:Y:S01]  /*0190*/  LDC.64 R8, c[0x0][0x388] ;  /* 0x0000e200ff087b82 */ /* 0x000ea20000000a00 */
[----:B------:R-:W3:Y:S07]  /*01a0*/  @!P0 LDG.E R6, desc[UR4][R6.64] ;  /* 0x0000000406068981 */ /* 0x000eee000c1e1900 */
[----:B------:R-:W3:Y:S01]  /*01b0*/  @!P0 LDC R10, c[0x3][0x8] ;  /* 0x00c00200ff0a8b82 */ /* 0x000ee20000000800 */
[----:B------:R-:W-:Y:S02]  /*01c0*/  HFMA2 R13, -RZ, RZ, 0, 0 ;  /* 0x00000000ff0d7431 */ /* 0x000fe400000001ff */
[----:B-1----:R-:W-:-:S02]  /*01d0*/  @P2 IMAD R13, R2, R15, RZ ;  /* 0x0000000f020d2224 */ /* 0x002fc400078e02ff */
[----:B--2---:R-:W-:-:S04]  /*01e0*/  IMAD.WIDE R2, R11, 0x4, R8 ;  /* 0x000000040b027825 */ /* 0x004fc800078e0208 */
[----:B0-----:R-:W-:-:S04]  /*01f0*/  @P1 IMAD R13, R4, R0, R13 ;  /* 0x00000000040d1224 */ /* 0x001fc800078e020d */
[----:B---3--:R-:W-:-:S05]  /*0200*/  @!P0 IMAD R13, R6, R10, R13 ;  /* 0x0000000a060d8224 */ /* 0x008fca00078e020d */
[----:B------:R-:W-:Y:S01]  /*0210*/  STG.E desc[UR4][R2.64], R13 ;  /* 0x0000000d02007986 */ /* 0x000fe2000c101904 */
[----:B------:R-:W-:Y:S05]  /*0220*/  EXIT ;  /* 0x000000000000794d */ /* 0x000fea0003800000 */
.L_x_0:
[----:B------:R-:W-:-:S00]  /*0230*/  BRA `(.L_x_0) ;  /* 0xfffffffc00fc7947 */ /* 0x000fc0000383ffff */
[----:B------:R-:W-:-:S00]  /*0240*/  NOP ;  /* 0x0000000000007918 */ /* 0x000fc00000000000 */
        /* <DEDUP_REMOVED lines=11> */
.L_x_1:


//--------------------- .nv.shared.reserved.0     --------------------------
	.section	.nv.shared.reserved.0,"aw",@nobits
	.weak		__nv_reservedSMEM_offset_0_alias
	.size		__nv_reservedSMEM_offset_0_alias, 0, 64
	.other		__nv_reservedSMEM_offset_0_alias,@"STO_CUDA_RESERVED_SHARED STV_DEFAULT"
__nv_reservedSMEM_offset_0_alias:
	.zero		0
	.zero		64


//--------------------- .nv.constant0._Z11convolutionPiS_i --------------------------
	.section	.nv.constant0._Z11convolutionPiS_i,"a",@progbits
	.sectionflags	@""
	.align	4
.nv.constant0._Z11convolutionPiS_i:
	.zero		916


//--------------------- SYMBOLS --------------------------

	.type		.nv.reservedSmem.offset0,@object
	.size		.nv.reservedSmem.offset0,0x4
